//
// Generated by NVIDIA NVVM Compiler
//
// Compiler Build ID: CL-36424714
// Cuda compilation tools, release 13.0, V13.0.88
// Based on NVVM 20.0.0
//

.version 9.0
.target sm_100
.address_size 64

	// .globl	_Z11hello_worldv
.extern .func  (.param .b32 func_retval0) vprintf
(
	.param .b64 vprintf_param_0,
	.param .b64 vprintf_param_1
)
;
.global .align 1 .b8 $str[22] = {104, 101, 108, 108, 111, 32, 119, 111, 114, 108, 100, 32, 102, 114, 111, 109, 32, 103, 112, 117, 10};

.visible .entry _Z11hello_worldv()
{
	.reg .b32 	%r<3>;
	.reg .b64 	%rd<3>;

	mov.u64 	%rd1, $str;
	cvta.global.u64 	%rd2, %rd1;
	{ // callseq 0, 0
	.param .b64 param0;
	st.param.b64 	[param0], %rd2;
	.param .b64 param1;
	st.param.b64 	[param1], 0;
	.param .b32 retval0;
	call.uni (retval0), 
	vprintf, 
	(
	param0, 
	param1
	);
	ld.param.b32 	%r1, [retval0];
	} // callseq 0
	ret;

}


// ===== COMPILED SASS (sm_100) =====

	.target	sm_100

	.elftype	@"ET_EXEC"


//--------------------- .note.nv.tkinfo           --------------------------
	.section	.note.nv.tkinfo,"",@"SHT_NOTE"
	.sectionflags	@"SHF_NOTE_NV_TKINFO"
	.tkinfo
        /*0018*/ 	.word	0x00000002
        /*0030*/ 	.string	""
        /*0030*/ 	.string	"ptxas"
        /*0030*/ 	.string	"Cuda compilation tools, release 13.0, V13.0.88"
        /*0030*/ 	.string	"Build cuda_13.0.r13.0/compiler.36424714_0"
        /*0030*/ 	.string	"-arch sm_100 -m 64 "



//--------------------- .note.nv.cuinfo           --------------------------
	.section	.note.nv.cuinfo,"",@"SHT_NOTE"
	.sectionflags	@"SHF_NOTE_NV_CUINFO"
        /*0018*/ 	.short	0x0002
        /*001a*/ 	.short	0x0064
        /*001c*/ 	.short	0x0082
	.zero		2


//--------------------- .nv.info                  --------------------------
	.section	.nv.info,"",@"SHT_CUDA_INFO"
	.align	4


	//----- nvinfo : EIATTR_REGCOUNT
	.align		4
        /*0000*/ 	.byte	0x04, 0x2f
        /*0002*/ 	.short	(.L_2 - .L_1)
	.align		4
.L_1:
        /*0004*/ 	.word	index@(_Z11hello_worldv)
        /*0008*/ 	.word	0x00000018


	//----- nvinfo : EIATTR_FRAME_SIZE
	.align		4
.L_2:
        /*000c*/ 	.byte	0x04, 0x11
        /*000e*/ 	.short	(.L_4 - .L_3)
	.align		4
.L_3:
        /*0010*/ 	.word	index@(_Z11hello_worldv)
        /*0014*/ 	.word	0x00000000


	//----- nvinfo : EIATTR_MIN_STACK_SIZE
	.align		4
.L_4:
        /*0018*/ 	.byte	0x04, 0x12
        /*001a*/ 	.short	(.L_6 - .L_5)
	.align		4
.L_5:
        /*001c*/ 	.word	index@(_Z11hello_worldv)
        /*0020*/ 	.word	0x00000000
.L_6:


//--------------------- .nv.compat                --------------------------
	.section	.nv.compat,"",@"SHT_CUDA_COMPAT_INFO"
	.align	4
        /*0000*/ 	.byte	0x02, 0x09, 0x00, 0x00, 0x02, 0x02, 0x01, 0x00, 0x02, 0x05, 0x05, 0x00, 0x03, 0x07, 0x01, 0x01
        /*0010*/ 	.byte	0x02, 0x03, 0x00, 0x00, 0x02, 0x06, 0x01, 0x00, 0x04, 0x0b, 0x08, 0x00, 0x09, 0x00, 0x00, 0x00
        /*0020*/ 	.byte	0x00, 0x00, 0x00, 0x00


//--------------------- .nv.info._Z11hello_worldv --------------------------
	.section	.nv.info._Z11hello_worldv,"",@"SHT_CUDA_INFO"
	.sectionflags	@""
	.align	4


	//----- nvinfo : EIATTR_CUDA_API_VERSION
	.align		4
        /*0000*/ 	.byte	0x04, 0x37
        /*0002*/ 	.short	(.L_8 - .L_7)
.L_7:
        /*0004*/ 	.word	0x00000082


	//----- nvinfo : EIATTR_SPARSE_MMA_MASK
	.align		4
.L_8:
        /*0008*/ 	.byte	0x03, 0x50
        /*000a*/ 	.short	0x0000


	//----- nvinfo : EIATTR_MAXREG_COUNT
	.align		4
        /*000c*/ 	.byte	0x03, 0x1b
        /*000e*/ 	.short	0x00ff


	//----- nvinfo : EIATTR_EXTERNS
	.align		4
        /*0010*/ 	.byte	0x04, 0x0f
        /*0012*/ 	.short	(.L_10 - .L_9)


	//   ....[0]....
	.align		4
.L_9:
        /*0014*/ 	.word	index@(vprintf)


	//----- nvinfo : EIATTR_MERCURY_ISA_VERSION
	.align		4
.L_10:
        /*0018*/ 	.byte	0x03, 0x5f
        /*001a*/ 	.short	0x0101


	//----- nvinfo : EIATTR_VRC_CTA_INIT_COUNT
	.align		4
        /*001c*/ 	.byte	0x02, 0x4a
	.zero		1
	.zero		1


	//----- nvinfo : EIATTR_SYSCALL_OFFSETS
	.align		4
        /*0020*/ 	.byte	0x04, 0x46
        /*0022*/ 	.short	(.L_12 - .L_11)


	//   ....[0]....
.L_11:
        /*0024*/ 	.word	0x00000080


	//----- nvinfo : EIATTR_EXIT_INSTR_OFFSETS
	.align		4
.L_12:
        /*0028*/ 	.byte	0x04, 0x1c
        /*002a*/ 	.short	(.L_14 - .L_13)


	//   ....[0]....
.L_13:
        /*002c*/ 	.word	0x00000090


	//----- nvinfo : EIATTR_SW_WAR
	.align		4
.L_14:
        /*0030*/ 	.byte	0x04, 0x36
        /*0032*/ 	.short	(.L_16 - .L_15)
.L_15:
        /*0034*/ 	.word	0x00000008
.L_16:


//--------------------- .nv.callgraph             --------------------------
	.section	.nv.callgraph,"",@"SHT_CUDA_CALLGRAPH"
	.align	4
	.sectionentsize	8
	.align		4
        /*0000*/ 	.word	0x00000000
	.align		4
        /*0004*/ 	.word	0xffffffff
	.align		4
        /*0008*/ 	.word	index@(_Z11hello_worldv)
	.align		4
        /*000c*/ 	.word	index@(vprintf)
	.align		4
        /*0010*/ 	.word	0x00000000
	.align		4
        /*0014*/ 	.word	0xfffffffe
	.align		4
        /*0018*/ 	.word	0x00000000
	.align		4
        /*001c*/ 	.word	0xfffffffd
	.align		4
        /*0020*/ 	.word	0x00000000
	.align		4
        /*0024*/ 	.word	0xfffffffc


//--------------------- .nv.constant4             --------------------------
	.section	.nv.constant4,"a",@progbits
	.align	8
	.align		8
.nv.constant4:
        /*0000*/ 	.dword	vprintf
	.align		8
        /*0008*/ 	.dword	$str


//--------------------- .text._Z11hello_worldv    --------------------------
	.section	.text._Z11hello_worldv,"ax",@progbits
	.align	128
        .global         _Z11hello_worldv
        .type           _Z11hello_worldv,@function
        .size           _Z11hello_worldv,(.L_x_2 - _Z11hello_worldv)
        .other          _Z11hello_worldv,@"STO_CUDA_ENTRY STV_DEFAULT"
_Z11hello_worldv:
.text._Z11hello_worldv:
[----:B------:R-:W0:Y:S01]  /*0000*/  LDC R1, c[0x0][0x37c] ;  /* 0x0000df00ff017b82 */ /* 0x000e220000000800 */
[----:B------:R-:W-:Y:S01]  /*0010*/  MOV R0, 0x0 ;  /* 0x0000000000007802 */ /* 0x000fe20000000f00 */
[----:B------:R-:W1:Y:S01]  /*0020*/  LDCU.64 UR4, c[0x4][0x8] ;  /* 0x01000100ff0477ac */ /* 0x000e620008000a00 */
[----:B------:R-:W-:-:S05]  /*0030*/  CS2R R6, SRZ ;  /* 0x0000000000067805 */ /* 0x000fca000001ff00 */
[----:B------:R2:W3:Y:S01]  /*0040*/  LDC.64 R2, c[0x4][R0] ;  /* 0x0100000000027b82 */ /* 0x0004e20000000a00 */
[----:B-1----:R-:W-:Y:S02]  /*0050*/  IMAD.U32 R4, RZ, RZ, UR4 ;  /* 0x00000004ff047e24 */ /* 0x002fe4000f8e00ff */
[----:B--2---:R-:W-:-:S07]  /*0060*/  IMAD.U32 R5, RZ, RZ, UR5 ;  /* 0x00000005ff057e24 */ /* 0x004fce000f8e00ff */
[----:B------:R-:W-:-:S07]  /*0070*/  LEPC R20, `(.L_x_0) ;  /* 0x000000001014794e */ /* 0x000fce0000000000 */
[----:B0--3--:R-:W-:Y:S05]  /*0080*/  CALL.ABS.NOINC R2 ;  /* 0x0000000002007343 */ /* 0x009fea0003c00000 */
.L_x_0:
[----:B------:R-:W-:Y:S05]  /*0090*/  EXIT ;  /* 0x000000000000794d */ /* 0x000fea0003800000 */
.L_x_1:
[----:B------:R-:W-:-:S00]  /*00a0*/  BRA `(.L_x_1) ;  /* 0xfffffffc00fc7947 */ /* 0x000fc0000383ffff */
[----:B------:R-:W-:-:S00]  /*00b0*/  NOP ;  /* 0x0000000000007918 */ /* 0x000fc00000000000 */
        /* <DEDUP_REMOVED lines=12> */
.L_x_2:


//--------------------- .nv.global.init           --------------------------
	.section	.nv.global.init,"aw",@progbits
.nv.global.init:
	.type		$str,@object
	.size		$str,(.L_0 - $str)
$str:
        /*0000*/ 	.byte	0x68, 0x65, 0x6c, 0x6c, 0x6f, 0x20, 0x77, 0x6f, 0x72, 0x6c, 0x64, 0x20, 0x66, 0x72, 0x6f, 0x6d
        /*0010*/ 	.byte	0x20, 0x67, 0x70, 0x75, 0x0a, 0x00
.L_0:


//--------------------- .nv.shared.reserved.0     --------------------------
	.section	.nv.shared.reserved.0,"aw",@nobits
	.weak		__nv_reservedSMEM_offset_0_alias
	.size		__nv_reservedSMEM_offset_0_alias, 0, 64
	.other		__nv_reservedSMEM_offset_0_alias,@"STO_CUDA_RESERVED_SHARED STV_DEFAULT"
__nv_reservedSMEM_offset_0_alias:
	.zero		0
	.zero		64


//--------------------- .nv.constant0._Z11hello_worldv --------------------------
	.section	.nv.constant0._Z11hello_worldv,"a",@progbits
	.sectionflags	@""
	.align	4
.nv.constant0._Z11hello_worldv:
	.zero		896


//--------------------- SYMBOLS --------------------------

	.type		.nv.reservedSmem.offset0,@object
	.size		.nv.reservedSmem.offset0,0x4
	.type		vprintf,@function
